	.headerflags	@"EF_CUDA_TEXMODE_UNIFIED EF_CUDA_64BIT_ADDRESS EF_CUDA_ACCELERATORS EF_CUDA_SM90 EF_CUDA_VIRTUAL_SM(EF_CUDA_SM90)"
	.elftype	@"ET_EXEC"


//--------------------- .nv.info                  --------------------------
	.section	.nv.info,"",@"SHT_CUDA_INFO"
	.align	4


	//----- nvinfo : EIATTR_REGCOUNT
	.align		4
        /*0000*/ 	.byte	0x04, 0x2f
        /*0002*/ 	.short	(.L_2 - .L_1)
	.align		4
.L_1:
        /*0004*/ 	.word	index@(triton_)
        /*0008*/ 	.word	0x00000020


	//----- nvinfo : EIATTR_MIN_STACK_SIZE
	.align		4
.L_2:
        /*000c*/ 	.byte	0x04, 0x12
        /*000e*/ 	.short	(.L_4 - .L_3)
	.align		4
.L_3:
        /*0010*/ 	.word	index@(triton_)
        /*0014*/ 	.word	0x00000000


	//----- nvinfo : EIATTR_FRAME_SIZE
	.align		4
.L_4:
        /*0018*/ 	.byte	0x04, 0x11
        /*001a*/ 	.short	(.L_6 - .L_5)
	.align		4
.L_5:
        /*001c*/ 	.word	index@(triton_)
        /*0020*/ 	.word	0x00000000


	//----- nvinfo : EIATTR_MIN_STACK_SIZE
	.align		4
.L_6:
        /*0024*/ 	.byte	0x04, 0x12
        /*0026*/ 	.short	(.L_8 - .L_7)
	.align		4
.L_7:
        /*0028*/ 	.word	index@(triton_)
        /*002c*/ 	.word	0x00000000
.L_8:


//--------------------- .nv.info.triton_          --------------------------
	.section	.nv.info.triton_,"",@"SHT_CUDA_INFO"
	.sectionflags	@""
	.align	4


	//----- nvinfo : EIATTR_CUDA_API_VERSION
	.align		4
        /*0000*/ 	.byte	0x04, 0x37
        /*0002*/ 	.short	(.L_10 - .L_9)
.L_9:
        /*0004*/ 	.word	0x0000007c


	//----- nvinfo : EIATTR_KPARAM_INFO
	.align		4
.L_10:
        /*0008*/ 	.byte	0x04, 0x17
        /*000a*/ 	.short	(.L_12 - .L_11)
.L_11:
        /*000c*/ 	.word	0x00000000
        /*0010*/ 	.short	0x0006
        /*0012*/ 	.short	0x0028
        /*0014*/ 	.byte	0x00, 0xf0, 0x11, 0x00


	//----- nvinfo : EIATTR_KPARAM_INFO
	.align		4
.L_12:
        /*0018*/ 	.byte	0x04, 0x17
        /*001a*/ 	.short	(.L_14 - .L_13)
.L_13:
        /*001c*/ 	.word	0x00000000
        /*0020*/ 	.short	0x0005
        /*0022*/ 	.short	0x0024
        /*0024*/ 	.byte	0x00, 0xf0, 0x11, 0x00


	//----- nvinfo : EIATTR_KPARAM_INFO
	.align		4
.L_14:
        /*0028*/ 	.byte	0x04, 0x17
        /*002a*/ 	.short	(.L_16 - .L_15)
.L_15:
        /*002c*/ 	.word	0x00000000
        /*0030*/ 	.short	0x0004
        /*0032*/ 	.short	0x0020
        /*0034*/ 	.byte	0x00, 0xf0, 0x11, 0x00


	//----- nvinfo : EIATTR_KPARAM_INFO
	.align		4
.L_16:
        /*0038*/ 	.byte	0x04, 0x17
        /*003a*/ 	.short	(.L_18 - .L_17)
.L_17:
        /*003c*/ 	.word	0x00000000
        /*0040*/ 	.short	0x0003
        /*0042*/ 	.short	0x0018
        /*0044*/ 	.byte	0x00, 0xf0, 0x21, 0x00


	//----- nvinfo : EIATTR_KPARAM_INFO
	.align		4
.L_18:
        /*0048*/ 	.byte	0x04, 0x17
        /*004a*/ 	.short	(.L_20 - .L_19)
.L_19:
        /*004c*/ 	.word	0x00000000
        /*0050*/ 	.short	0x0002
        /*0052*/ 	.short	0x0010
        /*0054*/ 	.byte	0x00, 0xf0, 0x21, 0x00


	//----- nvinfo : EIATTR_KPARAM_INFO
	.align		4
.L_20:
        /*0058*/ 	.byte	0x04, 0x17
        /*005a*/ 	.short	(.L_22 - .L_21)
.L_21:
        /*005c*/ 	.word	0x00000000
        /*0060*/ 	.short	0x0001
        /*0062*/ 	.short	0x0008
        /*0064*/ 	.byte	0x00, 0xf0, 0x21, 0x00


	//----- nvinfo : EIATTR_KPARAM_INFO
	.align		4
.L_22:
        /*0068*/ 	.byte	0x04, 0x17
        /*006a*/ 	.short	(.L_24 - .L_23)
.L_23:
        /*006c*/ 	.word	0x00000000
        /*0070*/ 	.short	0x0000
        /*0072*/ 	.short	0x0000
        /*0074*/ 	.byte	0x00, 0xf0, 0x21, 0x00


	//----- nvinfo : EIATTR_SPARSE_MMA_MASK
	.align		4
.L_24:
        /*0078*/ 	.byte	0x03, 0x50
        /*007a*/ 	.short	0x0000


	//----- nvinfo : EIATTR_MAXREG_COUNT
	.align		4
        /*007c*/ 	.byte	0x03, 0x1b
        /*007e*/ 	.short	0x00ff


	//----- nvinfo : EIATTR_COOP_GROUP_MASK_REGIDS
	.align		4
        /*0080*/ 	.byte	0x04, 0x29
        /*0082*/ 	.short	(.L_26 - .L_25)


	//   ....[0]....
.L_25:
        /*0084*/ 	.word	0xffffffff


	//   ....[1]....
        /*0088*/ 	.word	0xffffffff


	//   ....[2]....
        /*008c*/ 	.word	0xffffffff


	//----- nvinfo : EIATTR_COOP_GROUP_INSTR_OFFSETS
	.align		4
.L_26:
        /*0090*/ 	.byte	0x04, 0x28
        /*0092*/ 	.short	(.L_28 - .L_27)


	//   ....[0]....
.L_27:
        /*0094*/ 	.word	0x00000b60


	//   ....[1]....
        /*0098*/ 	.word	0x00000d30


	//   ....[2]....
        /*009c*/ 	.word	0x00000d60


	//----- nvinfo : EIATTR_EXIT_INSTR_OFFSETS
	.align		4
.L_28:
        /*00a0*/ 	.byte	0x04, 0x1c
        /*00a2*/ 	.short	(.L_30 - .L_29)


	//   ....[0]....
.L_29:
        /*00a4*/ 	.word	0x00001420


	//----- nvinfo : EIATTR_MAX_THREADS
	.align		4
.L_30:
        /*00a8*/ 	.byte	0x04, 0x05
        /*00aa*/ 	.short	(.L_32 - .L_31)
.L_31:
        /*00ac*/ 	.word	0x00000080
        /*00b0*/ 	.word	0x00000001
        /*00b4*/ 	.word	0x00000001


	//----- nvinfo : EIATTR_CBANK_PARAM_SIZE
	.align		4
.L_32:
        /*00b8*/ 	.byte	0x03, 0x19
        /*00ba*/ 	.short	0x002c


	//----- nvinfo : EIATTR_PARAM_CBANK
	.align		4
        /*00bc*/ 	.byte	0x04, 0x0a
        /*00be*/ 	.short	(.L_34 - .L_33)
	.align		4
.L_33:
        /*00c0*/ 	.word	index@(.nv.constant0.triton_)
        /*00c4*/ 	.short	0x0210
        /*00c6*/ 	.short	0x002c


	//----- nvinfo : EIATTR_SW_WAR
	.align		4
.L_34:
        /*00c8*/ 	.byte	0x04, 0x36
        /*00ca*/ 	.short	(.L_36 - .L_35)
.L_35:
        /*00cc*/ 	.word	0x00000008
.L_36:


//--------------------- .nv.callgraph             --------------------------
	.section	.nv.callgraph,"",@"SHT_CUDA_CALLGRAPH"
	.align	4
	.sectionentsize	8
	.align		4
        /*0000*/ 	.word	0x00000000
	.align		4
        /*0004*/ 	.word	0xffffffff
	.align		4
        /*0008*/ 	.word	0x00000000
	.align		4
        /*000c*/ 	.word	0xfffffffe
	.align		4
        /*0010*/ 	.word	0x00000000
	.align		4
        /*0014*/ 	.word	0xfffffffd
	.align		4
        /*0018*/ 	.word	0x00000000
	.align		4
        /*001c*/ 	.word	0xfffffffc


//--------------------- .nv.constant4             --------------------------
	.section	.nv.constant4,"a",@progbits
	.align	8
	.align		8
.nv.constant4:
        /*0000*/ 	.dword	_$_str


//--------------------- .text.triton_             --------------------------
	.section	.text.triton_,"ax",@progbits
	.align	128
        .global         triton_
        .type           triton_,@function
        .size           triton_,(.L_x_3 - triton_)
        .other          triton_,@"STO_CUDA_ENTRY STV_DEFAULT"
triton_:
.text.triton_:
[----:B------:R-:W0:Y:S02]  /*0000*/  LDC R1, c[0x0][0x28] ;  /* 0x00000a00ff017b82 */ /* 0x000e240000000800 */
[----:B------:R-:W1:Y:S01]  /*0010*/  S2R R4, SR_TID.X ;  /* 0x0000000000047919 */ /* 0x000e620000002100 */
[----:B------:R-:W2:Y:S01]  /*0020*/  LDC.64 R2, c[0x0][0x218] ;  /* 0x00008600ff027b82 */ /* 0x000ea20000000a00 */
[----:B------:R-:W-:Y:S01]  /*0030*/  ULDC.64 UR6, c[0x0][0x230] ;  /* 0x00008c0000067ab9 */ /* 0x000fe20000000a00 */
[----:B------:R-:W-:Y:S01]  /*0040*/  CS2R R10, SRZ ;  /* 0x00000000000a7805 */ /* 0x000fe2000001ff00 */
[----:B------:R-:W3:Y:S01]  /*0050*/  S2R R6, SR_CTAID.X ;  /* 0x0000000000067919 */ /* 0x000ee20000002500 */
[----:B------:R-:W-:Y:S01]  /*0060*/  ULDC.64 UR4, c[0x0][0x208] ;  /* 0x0000820000047ab9 */ /* 0x000fe20000000a00 */
[----:B-1----:R-:W-:Y:S01]  /*0070*/  SHF.R.U32.HI R5, RZ, 0x1, R4 ;  /* 0x00000001ff057819 */ /* 0x002fe20000011604 */
[----:B------:R-:W-:Y:S01]  /*0080*/  IMAD.SHL.U32 R4, R4, 0x4, RZ ;  /* 0x0000000404047824 */ /* 0x000fe200078e00ff */
[----:B---3--:R-:W-:Y:S02]  /*0090*/  SHF.L.U32 R0, R6, 0x6, RZ ;  /* 0x0000000606007819 */ /* 0x008fe400000006ff */
[----:B------:R-:W-:-:S02]  /*00a0*/  SGXT.U32 R5, R5, 0x6 ;  /* 0x000000060505781a */ /* 0x000fc40000000000 */
[----:B------:R-:W-:Y:S02]  /*00b0*/  LOP3.LUT R7, R4, 0x4, RZ, 0xc0, !PT ;  /* 0x0000000404077812 */ /* 0x000fe400078ec0ff */
[----:B------:R-:W-:-:S04]  /*00c0*/  LOP3.LUT R0, R0, R5, RZ, 0xfc, !PT ;  /* 0x0000000500007212 */ /* 0x000fc800078efcff */
[C---:B------:R-:W-:Y:S01]  /*00d0*/  ISETP.GE.AND P0, PT, R0.reuse, UR6, PT ;  /* 0x0000000600007c0c */ /* 0x040fe2000bf06270 */
[C---:B------:R-:W-:Y:S01]  /*00e0*/  IMAD R9, R0.reuse, 0xc00, R7 ;  /* 0x00000c0000097824 */ /* 0x040fe200078e0207 */
[C---:B------:R-:W-:Y:S02]  /*00f0*/  ISETP.GE.AND P1, PT, R0.reuse, UR7, PT ;  /* 0x0000000700007c0c */ /* 0x040fe4000bf26270 */
[C---:B------:R-:W-:Y:S01]  /*0100*/  ISETP.LT.AND P2, PT, R0.reuse, UR7, !P0 ;  /* 0x0000000700007c0c */ /* 0x040fe2000c741270 */
[----:B--2---:R-:W-:Y:S01]  /*0110*/  IMAD.WIDE R2, R9, 0x2, R2 ;  /* 0x0000000209027825 */ /* 0x004fe200078e0202 */
[----:B------:R-:W-:Y:S02]  /*0120*/  ISETP.GE.AND P3, PT, R0, UR6, !P1 ;  /* 0x0000000600007c0c */ /* 0x000fe4000cf66270 */
[----:B------:R-:W-:-:S09]  /*0130*/  CS2R R8, SRZ ;  /* 0x0000000000087805 */ /* 0x000fd2000001ff00 */
[----:B------:R-:W2:Y:S04]  /*0140*/  @P2 LDG.E.EL.64 R8, desc[UR4][R2.64] ;  /* 0x0000000402082981 */ /* 0x000ea8000c2e1b00 */
[----:B------:R-:W3:Y:S01]  /*0150*/  @P3 LDG.E.EL.64 R10, desc[UR4][R2.64] ;  /* 0x00000004020a3981 */ /* 0x000ee2000c2e1b00 */
[----:B------:R-:W-:Y:S01]  /*0160*/  LEA R6, R6, R5, 0x6 ;  /* 0x0000000506067211 */ /* 0x000fe200078e30ff */
[----:B------:R-:W-:Y:S01]  /*0170*/  IMAD.MOV.U32 R12, RZ, RZ, RZ ;  /* 0x000000ffff0c7224 */ /* 0x000fe200078e00ff */
[----:B------:R-:W-:-:S03]  /*0180*/  ISETP.LT.AND P4, PT, R0, UR7, PT ;  /* 0x0000000700007c0c */ /* 0x000fc6000bf81270 */
[----:B------:R-:W-:Y:S01]  /*0190*/  IMAD R0, R6, 0xc00, R7 ;  /* 0x00000c0006007824 */ /* 0x000fe200078e0207 */
[----:B------:R-:W-:-:S04]  /*01a0*/  SEL R13, RZ, 0x3f800000, !P4 ;  /* 0x3f800000ff0d7807 */ /* 0x000fc80006000000 */
[----:B------:R-:W-:Y:S01]  /*01b0*/  MOV R18, R13 ;  /* 0x0000000d00127202 */ /* 0x000fe20000000f00 */
[----:B------:R-:W-:Y:S01]  /*01c0*/  IMAD.MOV.U32 R17, RZ, RZ, R13 ;  /* 0x000000ffff117224 */ /* 0x000fe200078e000d */
[----:B------:R-:W-:Y:S02]  /*01d0*/  MOV R15, R13 ;  /* 0x0000000d000f7202 */ /* 0x000fe40000000f00 */
[----:B--2---:R-:W-:Y:S02]  /*01e0*/  SEL R8, R8, RZ, P2 ;  /* 0x000000ff08087207 */ /* 0x004fe40001000000 */
[----:B------:R-:W-:Y:S02]  /*01f0*/  SEL R9, R9, RZ, P2 ;  /* 0x000000ff09097207 */ /* 0x000fe40001000000 */
[----:B---3--:R-:W-:Y:S01]  /*0200*/  SEL R10, R10, RZ, P3 ;  /* 0x000000ff0a0a7207 */ /* 0x008fe20001800000 */
[----:B------:R-:W-:Y:S01]  /*0210*/  IMAD.U32 R16, R8, 0x10000, RZ ;  /* 0x0001000008107824 */ /* 0x000fe200078e00ff */
[----:B------:R-:W-:-:S02]  /*0220*/  SEL R11, R11, RZ, P3 ;  /* 0x000000ff0b0b7207 */ /* 0x000fc40001800000 */
[----:B------:R-:W-:Y:S01]  /*0230*/  PRMT R4, R8, 0x7632, R4 ;  /* 0x0000763208047816 */ /* 0x000fe20000000004 */
[C---:B------:R-:W-:Y:S01]  /*0240*/  @P0 IMAD.U32 R16, R10.reuse, 0x10000, RZ ;  /* 0x000100000a100824 */ /* 0x040fe200078e00ff */
[----:B------:R-:W-:Y:S02]  /*0250*/  PRMT R2, R10, 0x7632, R2 ;  /* 0x000076320a027816 */ /* 0x000fe40000000002 */
[----:B------:R-:W-:Y:S01]  /*0260*/  PRMT R5, R9, 0x7632, R5 ;  /* 0x0000763209057816 */ /* 0x000fe20000000005 */
[----:B------:R-:W-:Y:S01]  /*0270*/  IMAD.U32 R4, R4, 0x10000, RZ ;  /* 0x0001000004047824 */ /* 0x000fe200078e00ff */
[----:B------:R-:W-:Y:S01]  /*0280*/  PRMT R3, R11, 0x7632, R3 ;  /* 0x000076320b037816 */ /* 0x000fe20000000003 */
[----:B------:R-:W-:Y:S01]  /*0290*/  @P0 IMAD.U32 R4, R2, 0x10000, RZ ;  /* 0x0001000002040824 */ /* 0x000fe200078e00ff */
[----:B------:R-:W-:Y:S02]  /*02a0*/  SHF.L.U32 R14, R9, 0x10, RZ ;  /* 0x00000010090e7819 */ /* 0x000fe400000006ff */
[----:B------:R-:W-:-:S02]  /*02b0*/  CS2R R8, SRZ ;  /* 0x0000000000087805 */ /* 0x000fc4000001ff00 */
[----:B------:R-:W-:Y:S02]  /*02c0*/  SHF.L.U32 R5, R5, 0x10, RZ ;  /* 0x0000001005057819 */ /* 0x000fe400000006ff */
[----:B------:R-:W-:Y:S02]  /*02d0*/  @P0 SHF.L.U32 R14, R11, 0x10, RZ ;  /* 0x000000100b0e0819 */ /* 0x000fe400000006ff */
[----:B------:R-:W-:Y:S02]  /*02e0*/  CS2R R10, SRZ ;  /* 0x00000000000a7805 */ /* 0x000fe4000001ff00 */
[----:B------:R-:W-:Y:S02]  /*02f0*/  @P0 SHF.L.U32 R5, R3, 0x10, RZ ;  /* 0x0000001003050819 */ /* 0x000fe400000006ff */
[----:B------:R-:W-:Y:S02]  /*0300*/  FSEL R16, R16, RZ, !P1 ;  /* 0x000000ff10107208 */ /* 0x000fe40004800000 */
[----:B------:R-:W-:-:S02]  /*0310*/  FSEL R14, R14, RZ, !P1 ;  /* 0x000000ff0e0e7208 */ /* 0x000fc40004800000 */
[----:B------:R-:W-:Y:S02]  /*0320*/  FSEL R21, R4, RZ, !P1 ;  /* 0x000000ff04157208 */ /* 0x000fe40004800000 */
[----:B------:R-:W-:-:S07]  /*0330*/  FSEL R19, R5, RZ, !P1 ;  /* 0x000000ff05137208 */ /* 0x000fce0004800000 */
.L_x_0:
[----:B------:R-:W1:Y:S01]  /*0340*/  LDC.64 R4, c[0x0][0x218] ;  /* 0x00008600ff047b82 */ /* 0x000e620000000a00 */
[----:B------:R-:W-:-:S05]  /*0350*/  VIADD R2, R0, 0x8 ;  /* 0x0000000800027836 */ /* 0x000fca0000000000 */
[----:B------:R-:W-:Y:S02]  /*0360*/  IADD3 R7, R2, R11, RZ ;  /* 0x0000000b02077210 */ /* 0x000fe40007ffe0ff */
[----:B------:R-:W-:-:S03]  /*0370*/  CS2R R2, SRZ ;  /* 0x0000000000027805 */ /* 0x000fc6000001ff00 */
[----:B-1----:R-:W-:Y:S01]  /*0380*/  IMAD.WIDE R4, R7, 0x2, R4 ;  /* 0x0000000207047825 */ /* 0x002fe200078e0204 */
[----:B------:R-:W-:-:S04]  /*0390*/  CS2R R6, SRZ ;  /* 0x0000000000067805 */ /* 0x000fc8000001ff00 */
[----:B------:R-:W2:Y:S04]  /*03a0*/  @P2 LDG.E.EL.64 R2, desc[UR4][R4.64] ;  /* 0x0000000404022981 */ /* 0x000ea8000c2e1b00 */
[----:B------:R-:W3:Y:S01]  /*03b0*/  @P3 LDG.E.EL.64 R6, desc[UR4][R4.64] ;  /* 0x0000000404063981 */ /* 0x000ee2000c2e1b00 */
[----:B------:R-:W-:Y:S01]  /*03c0*/  FADD R22, R17, 1 ;  /* 0x3f80000011167421 */ /* 0x000fe20000000000 */
[----:B------:R-:W-:Y:S01]  /*03d0*/  FADD R29, R18, 1 ;  /* 0x3f800000121d7421 */ /* 0x000fe20000000000 */
[----:B------:R-:W-:Y:S02]  /*03e0*/  VIADD R11, R11, 0x8 ;  /* 0x000000080b0b7836 */ /* 0x000fe40000000000 */
[----:B------:R-:W-:Y:S01]  /*03f0*/  FADD R26, R13, 1 ;  /* 0x3f8000000d1a7421 */ /* 0x000fe20000000000 */
[----:B------:R-:W-:-:S02]  /*0400*/  FSETP.GT.AND P6, PT, |R22|, 8.50705917302346158658e+37, PT ;  /* 0x7e8000001600780b */ /* 0x000fc40003fc4200 */
[----:B------:R-:W-:Y:S02]  /*0410*/  FSEL R17, R22, R17, !P1 ;  /* 0x0000001116117208 */ /* 0x000fe40004800000 */
[----:B------:R-:W-:Y:S02]  /*0420*/  FSEL R18, R29, R18, !P1 ;  /* 0x000000121d127208 */ /* 0x000fe40004800000 */
[----:B--2---:R-:W-:Y:S01]  /*0430*/  SEL R20, R2, RZ, P2 ;  /* 0x000000ff02147207 */ /* 0x004fe20001000000 */
[----:B------:R-:W-:Y:S01]  /*0440*/  FADD R2, R13, 1 ;  /* 0x3f8000000d027421 */ /* 0x000fe20000000000 */
[----:B------:R-:W-:Y:S02]  /*0450*/  FSEL R13, R26, R13, !P1 ;  /* 0x0000000d1a0d7208 */ /* 0x000fe40004800000 */
[----:B---3--:R-:W-:Y:S01]  /*0460*/  SEL R6, R6, RZ, P3 ;  /* 0x000000ff06067207 */ /* 0x008fe20001800000 */
[----:B------:R-:W-:Y:S02]  /*0470*/  IMAD.U32 R25, R20, 0x10000, RZ ;  /* 0x0001000014197824 */ /* 0x000fe400078e00ff */
[C---:B------:R-:W-:Y:S01]  /*0480*/  FMUL R27, R2.reuse, 0.25 ;  /* 0x3e800000021b7820 */ /* 0x040fe20000400000 */
[----:B------:R-:W-:-:S02]  /*0490*/  FSETP.GT.AND P5, PT, |R2|, 8.50705917302346158658e+37, PT ;  /* 0x7e8000000200780b */ /* 0x000fc40003fa4200 */
[----:B------:R-:W-:Y:S02]  /*04a0*/  @P0 SHF.L.U32 R25, R6, 0x10, RZ ;  /* 0x0000001006190819 */ /* 0x000fe400000006ff */
[----:B------:R-:W-:Y:S02]  /*04b0*/  FSETP.GEU.AND P4, PT, |R2|, 1.175494350822287508e-38, PT ;  /* 0x008000000200780b */ /* 0x000fe40003f8e200 */
[----:B------:R-:W-:Y:S01]  /*04c0*/  FSEL R27, R27, R2, P5 ;  /* 0x000000021b1b7208 */ /* 0x000fe20002800000 */
[----:B------:R-:W-:Y:S01]  /*04d0*/  FADD R23, R25, -R16 ;  /* 0x8000001019177221 */ /* 0x000fe20000000000 */
[----:B------:R-:W-:Y:S01]  /*04e0*/  FMUL R2, R22, 0.25 ;  /* 0x3e80000016027820 */ /* 0x000fe20000400000 */
[----:B------:R-:W-:Y:S02]  /*04f0*/  PRMT R20, R20, 0x7632, R20 ;  /* 0x0000763214147816 */ /* 0x000fe40000000014 */
[----:B------:R-:W-:Y:S02]  /*0500*/  FMUL R4, R23, 0.25 ;  /* 0x3e80000017047820 */ /* 0x000fe40000400000 */
[----:B------:R-:W-:-:S03]  /*0510*/  FSEL R2, R2, R22, P6 ;  /* 0x0000001602027208 */ /* 0x000fc60003000000 */
[----:B------:R-:W-:Y:S01]  /*0520*/  FSEL R5, R4, R23, P5 ;  /* 0x0000001704057208 */ /* 0x000fe20002800000 */
[----:B------:R-:W-:Y:S01]  /*0530*/  @!P4 FMUL R27, R27, 16777216 ;  /* 0x4b8000001b1bc820 */ /* 0x000fe20000400000 */
[----:B------:R-:W-:Y:S02]  /*0540*/  FSETP.GEU.AND P5, PT, |R22|, 1.175494350822287508e-38, PT ;  /* 0x008000001600780b */ /* 0x000fe40003fae200 */
[----:B------:R-:W-:Y:S01]  /*0550*/  SEL R4, R3, RZ, P2 ;  /* 0x000000ff03047207 */ /* 0x000fe20001000000 */
[----:B------:R-:W-:Y:S01]  /*0560*/  @!P4 FMUL R5, R5, 16777216 ;  /* 0x4b8000000505c820 */ /* 0x000fe20000400000 */
[----:B------:R-:W-:Y:S02]  /*0570*/  SEL R22, R7, RZ, P3 ;  /* 0x000000ff07167207 */ /* 0x000fe40001800000 */
[----:B------:R1:W2:Y:S01]  /*0580*/  MUFU.RCP R7, R27 ;  /* 0x0000001b00077308 */ /* 0x0002a20000001000 */
[C---:B------:R-:W-:Y:S01]  /*0590*/  IMAD.U32 R3, R4.reuse, 0x10000, RZ ;  /* 0x0001000004037824 */ /* 0x040fe200078e00ff */
[----:B------:R-:W-:Y:S01]  /*05a0*/  PRMT R6, R4, 0x7632, R6 ;  /* 0x0000763204067816 */ /* 0x000fe20000000006 */
[----:B------:R-:W-:Y:S01]  /*05b0*/  @P0 IMAD.U32 R3, R22, 0x10000, RZ ;  /* 0x0001000016030824 */ /* 0x000fe200078e00ff */
[----:B------:R-:W-:-:S02]  /*05c0*/  SHF.L.U32 R4, R20, 0x10, RZ ;  /* 0x0000001014047819 */ /* 0x000fc400000006ff */
[----:B------:R-:W-:Y:S01]  /*05d0*/  PRMT R22, R22, 0x7632, R22 ;  /* 0x0000763216167816 */ /* 0x000fe20000000016 */
[----:B------:R-:W-:Y:S01]  /*05e0*/  @!P5 FMUL R2, R2, 16777216 ;  /* 0x4b8000000202d820 */ /* 0x000fe20000400000 */
[C---:B------:R-:W-:Y:S01]  /*05f0*/  PRMT R24, R6.reuse, 0x7632, R24 ;  /* 0x0000763206187816 */ /* 0x040fe20000000018 */
[----:B-1----:R-:W-:Y:S01]  /*0600*/  FADD R27, R3, -R14 ;  /* 0x8000000e031b7221 */ /* 0x002fe20000000000 */
[----:B------:R-:W-:Y:S02]  /*0610*/  SHF.L.U32 R6, R6, 0x10, RZ ;  /* 0x0000001006067819 */ /* 0x000fe400000006ff */
[----:B------:R-:W-:Y:S01]  /*0620*/  @P0 SHF.L.U32 R6, R22, 0x10, RZ ;  /* 0x0000001016060819 */ /* 0x000fe200000006ff */
[----:B------:R-:W1:Y:S01]  /*0630*/  MUFU.RCP R2, R2 ;  /* 0x0000000200027308 */ /* 0x000e620000001000 */
[----:B------:R-:W-:Y:S01]  /*0640*/  FMUL R20, R27, 0.25 ;  /* 0x3e8000001b147820 */ /* 0x000fe20000400000 */
[----:B------:R-:W-:Y:S01]  /*0650*/  FSETP.GEU.AND P4, PT, |R29|, 1.175494350822287508e-38, PT ;  /* 0x008000001d00780b */ /* 0x000fe20003f8e200 */
[----:B------:R-:W-:-:S02]  /*0660*/  @P0 IMAD.U32 R4, R24, 0x10000, RZ ;  /* 0x0001000018040824 */ /* 0x000fc400078e00ff */
[----:B--2---:R-:W-:Y:S01]  /*0670*/  FFMA R7, R7, R5, R16 ;  /* 0x0000000507077223 */ /* 0x004fe20000000010 */
[----:B------:R-:W-:Y:S01]  /*0680*/  FADD R24, R15, 1 ;  /* 0x3f8000000f187421 */ /* 0x000fe20000000000 */
[----:B------:R-:W-:Y:S01]  /*0690*/  FSEL R22, R20, R27, P6 ;  /* 0x0000001b14167208 */ /* 0x000fe20003000000 */
[C---:B------:R-:W-:Y:S01]  /*06a0*/  FMUL R20, R29.reuse, 0.25 ;  /* 0x3e8000001d147820 */ /* 0x040fe20000400000 */
[----:B------:R-:W-:Y:S01]  /*06b0*/  FSETP.GT.AND P6, PT, |R29|, 8.50705917302346158658e+37, PT ;  /* 0x7e8000001d00780b */ /* 0x000fe20003fc4200 */
[----:B------:R-:W-:Y:S01]  /*06c0*/  FADD R25, R25, -R7 ;  /* 0x8000000719197221 */ /* 0x000fe20000000000 */
[----:B------:R-:W-:Y:S01]  /*06d0*/  FSEL R16, R7, R16, !P1 ;  /* 0x0000001007107208 */ /* 0x000fe20004800000 */
[----:B------:R-:W-:Y:S01]  /*06e0*/  @!P5 FMUL R22, R22, 16777216 ;  /* 0x4b8000001616d820 */ /* 0x000fe20000400000 */
[----:B------:R-:W-:Y:S01]  /*06f0*/  FSEL R29, R20, R29, P6 ;  /* 0x0000001d141d7208 */ /* 0x000fe20003000000 */
[----:B------:R-:W-:Y:S01]  /*0700*/  @!P1 FFMA R12, R23, R25, R12 ;  /* 0x00000019170c9223 */ /* 0x000fe2000000000c */
[----:B------:R-:W-:Y:S01]  /*0710*/  FSETP.GEU.AND P5, PT, |R24|, 1.175494350822287508e-38, PT ;  /* 0x008000001800780b */ /* 0x000fe20003fae200 */
[----:B-1----:R-:W-:Y:S01]  /*0720*/  FFMA R5, R2, R22, R14 ;  /* 0x0000001602057223 */ /* 0x002fe2000000000e */
[----:B------:R-:W-:Y:S01]  /*0730*/  FADD R2, R4, -R21 ;  /* 0x8000001504027221 */ /* 0x000fe20000000000 */
[----:B------:R-:W-:Y:S01]  /*0740*/  @!P4 FMUL R29, R29, 16777216 ;  /* 0x4b8000001d1dc820 */ /* 0x000fe20000400000 */
[C---:B------:R-:W-:Y:S01]  /*0750*/  FMUL R22, R24.reuse, 0.25 ;  /* 0x3e80000018167820 */ /* 0x040fe20000400000 */
[----:B------:R-:W-:Y:S01]  /*0760*/  FSEL R15, R24, R15, !P1 ;  /* 0x0000000f180f7208 */ /* 0x000fe20004800000 */
[----:B------:R-:W-:Y:S01]  /*0770*/  FMUL R7, R2, 0.25 ;  /* 0x3e80000002077820 */ /* 0x000fe20000400000 */
[----:B------:R-:W1:Y:S01]  /*0780*/  MUFU.RCP R20, R29 ;  /* 0x0000001d00147308 */ /* 0x000e620000001000 */
[----:B------:R-:W-:Y:S01]  /*0790*/  FADD R3, R3, -R5 ;  /* 0x8000000503037221 */ /* 0x000fe20000000000 */
[----:B------:R-:W-:-:S02]  /*07a0*/  FSEL R14, R5, R14, !P1 ;  /* 0x0000000e050e7208 */ /* 0x000fc40004800000 */
[----:B------:R-:W-:Y:S01]  /*07b0*/  FSEL R7, R7, R2, P6 ;  /* 0x0000000207077208 */ /* 0x000fe20003000000 */
[----:B------:R-:W-:Y:S01]  /*07c0*/  @!P1 FFMA R10, R27, R3, R10 ;  /* 0x000000031b0a9223 */ /* 0x000fe2000000000a */
[----:B------:R-:W-:-:S03]  /*07d0*/  FSETP.GT.AND P6, PT, |R24|, 8.50705917302346158658e+37, PT ;  /* 0x7e8000001800780b */ /* 0x000fc60003fc4200 */
[----:B------:R-:W-:Y:S01]  /*07e0*/  @!P4 FMUL R7, R7, 16777216 ;  /* 0x4b8000000707c820 */ /* 0x000fe20000400000 */
[----:B------:R-:W-:Y:S02]  /*07f0*/  FSEL R22, R22, R24, P6 ;  /* 0x0000001816167208 */ /* 0x000fe40003000000 */
[----:B------:R-:W-:-:S03]  /*0800*/  ISETP.GE.U32.AND P4, PT, R11, 0xbf8, PT ;  /* 0x00000bf80b00780c */ /* 0x000fc60003f86070 */
[----:B------:R-:W-:Y:S01]  /*0810*/  @!P5 FMUL R22, R22, 16777216 ;  /* 0x4b8000001616d820 */ /* 0x000fe20000400000 */
[----:B-1----:R-:W-:Y:S01]  /*0820*/  FFMA R20, R20, R7, R21 ;  /* 0x0000000714147223 */ /* 0x002fe20000000015 */
[----:B------:R-:W-:-:S03]  /*0830*/  FADD R7, R6, -R19 ;  /* 0x8000001306077221 */ /* 0x000fc60000000000 */
[----:B------:R-:W-:Y:S01]  /*0840*/  FADD R4, R4, -R20 ;  /* 0x8000001404047221 */ /* 0x000fe20000000000 */
[----:B------:R-:W1:Y:S01]  /*0850*/  MUFU.RCP R22, R22 ;  /* 0x0000001600167308 */ /* 0x000e620000001000 */
[----:B------:R-:W-:Y:S01]  /*0860*/  FMUL R24, R7, 0.25 ;  /* 0x3e80000007187820 */ /* 0x000fe20000400000 */
[----:B------:R-:W-:Y:S01]  /*0870*/  FSEL R21, R20, R21, !P1 ;  /* 0x0000001514157208 */ /* 0x000fe20004800000 */
[----:B------:R-:W-:-:S03]  /*0880*/  @!P1 FFMA R9, R2, R4, R9 ;  /* 0x0000000402099223 */ /* 0x000fc60000000009 */
[----:B------:R-:W-:-:S05]  /*0890*/  FSEL R24, R24, R7, P6 ;  /* 0x0000000718187208 */ /* 0x000fca0003000000 */
[----:B------:R-:W-:-:S04]  /*08a0*/  @!P5 FMUL R24, R24, 16777216 ;  /* 0x4b8000001818d820 */ /* 0x000fc80000400000 */
[----:B-1----:R-:W-:-:S04]  /*08b0*/  FFMA R24, R22, R24, R19 ;  /* 0x0000001816187223 */ /* 0x002fc80000000013 */
[----:B------:R-:W-:Y:S01]  /*08c0*/  FADD R6, R6, -R24 ;  /* 0x8000001806067221 */ /* 0x000fe20000000000 */
[----:B------:R-:W-:-:S03]  /*08d0*/  FSEL R19, R24, R19, !P1 ;  /* 0x0000001318137208 */ /* 0x000fc60004800000 */
[----:B------:R-:W-:Y:S01]  /*08e0*/  @!P1 FFMA R8, R7, R6, R8 ;  /* 0x0000000607089223 */ /* 0x000fe20000000008 */
[----:B------:R-:W-:Y:S06]  /*08f0*/  @!P4 BRA `(.L_x_0) ;  /* 0xfffffff80090c947 */ /* 0x000fec000383ffff */
[----:B------:R-:W-:Y:S01]  /*0900*/  FADD R2, R13, R18 ;  /* 0x000000120d027221 */ /* 0x000fe20000000000 */
[----:B------:R-:W-:Y:S01]  /*0910*/  FADD R21, R21, -R16 ;  /* 0x8000001015157221 */ /* 0x000fe20000000000 */
[----:B------:R-:W-:Y:S01]  /*0920*/  FMUL R22, R15, 0.25 ;  /* 0x3e8000000f167820 */ /* 0x000fe20000400000 */
[----:B------:R-:W-:Y:S01]  /*0930*/  FADD R12, R12, R9 ;  /* 0x000000090c0c7221 */ /* 0x000fe20000000000 */
[C---:B------:R-:W-:Y:S01]  /*0940*/  FMUL R3, R2.reuse, 0.25 ;  /* 0x3e80000002037820 */ /* 0x040fe20000400000 */
[C---:B------:R-:W-:Y:S01]  /*0950*/  FSETP.GEU.AND P5, PT, |R2|.reuse, 1.175494350822287508e-38, PT ;  /* 0x008000000200780b */ /* 0x040fe20003fae200 */
[----:B------:R-:W-:Y:S01]  /*0960*/  FADD R4, R17, R2 ;  /* 0x0000000211047221 */ /* 0x000fe20000000000 */
[----:B------:R-:W-:-:S03]  /*0970*/  FSETP.GT.AND P4, PT, |R2|, 8.50705917302346158658e+37, PT ;  /* 0x7e8000000200780b */ /* 0x000fc60003f84200 */
[----:B------:R-:W-:Y:S01]  /*0980*/  FMUL R7, R4, 0.25 ;  /* 0x3e80000004077820 */ /* 0x000fe20000400000 */
[----:B------:R-:W-:Y:S01]  /*0990*/  FSEL R5, R3, R2, P4 ;  /* 0x0000000203057208 */ /* 0x000fe20002000000 */
[----:B------:R-:W-:Y:S01]  /*09a0*/  FMUL R3, R18, 0.25 ;  /* 0x3e80000012037820 */ /* 0x000fe20000400000 */
[----:B------:R-:W-:-:S04]  /*09b0*/  FSETP.GT.AND P6, PT, |R4|, 8.50705917302346158658e+37, PT ;  /* 0x7e8000000400780b */ /* 0x000fc80003fc4200 */
[----:B------:R-:W-:Y:S01]  /*09c0*/  FSEL R6, R3, R18, P4 ;  /* 0x0000001203067208 */ /* 0x000fe20002000000 */
[----:B------:R-:W-:Y:S01]  /*09d0*/  @!P5 FMUL R5, R5, 16777216 ;  /* 0x4b8000000505d820 */ /* 0x000fe20000400000 */
[----:B------:R-:W-:Y:S01]  /*09e0*/  FSETP.NEU.AND P4, PT, R2, RZ, PT ;  /* 0x000000ff0200720b */ /* 0x000fe20003f8d000 */
[----:B------:R-:W-:Y:S01]  /*09f0*/  FADD R3, R15, R4 ;  /* 0x000000040f037221 */ /* 0x000fe20000000000 */
[----:B------:R-:W-:Y:S01]  /*0a00*/  FSEL R7, R7, R4, P6 ;  /* 0x0000000407077208 */ /* 0x000fe20003000000 */
[----:B------:R-:W-:Y:S01]  /*0a10*/  @!P5 FMUL R6, R6, 16777216 ;  /* 0x4b8000000606d820 */ /* 0x000fe20000400000 */
[----:B------:R-:W-:Y:S01]  /*0a20*/  FSETP.GEU.AND P5, PT, |R4|, 1.175494350822287508e-38, PT ;  /* 0x008000000400780b */ /* 0x000fe20003fae200 */
[----:B------:R-:W1:Y:S01]  /*0a30*/  MUFU.RCP R5, R5 ;  /* 0x0000000500057308 */ /* 0x000e620000001000 */
[----:B------:R-:W-:-:S05]  /*0a40*/  FMUL R18, R17, 0.25 ;  /* 0x3e80000011127820 */ /* 0x000fca0000400000 */
[----:B------:R-:W-:Y:S01]  /*0a50*/  FSEL R20, R18, R17, P6 ;  /* 0x0000001112147208 */ /* 0x000fe20003000000 */
[----:B------:R-:W-:Y:S01]  /*0a60*/  FMUL R18, R21, R21 ;  /* 0x0000001515127220 */ /* 0x000fe20000400000 */
[----:B------:R-:W-:-:S03]  /*0a70*/  FSETP.GT.AND P6, PT, |R3|, 8.50705917302346158658e+37, PT ;  /* 0x7e8000000300780b */ /* 0x000fc60003fc4200 */
[----:B------:R-:W-:Y:S01]  /*0a80*/  FMUL R18, R13, R18 ;  /* 0x000000120d127220 */ /* 0x000fe20000400000 */
[----:B------:R-:W-:Y:S01]  /*0a90*/  @!P5 FMUL R7, R7, 16777216 ;  /* 0x4b8000000707d820 */ /* 0x000fe20000400000 */
[----:B------:R-:W-:Y:S01]  /*0aa0*/  @!P5 FMUL R20, R20, 16777216 ;  /* 0x4b8000001414d820 */ /* 0x000fe20000400000 */
[----:B------:R-:W-:Y:S01]  /*0ab0*/  FSETP.NEU.AND P5, PT, R4, RZ, PT ;  /* 0x000000ff0400720b */ /* 0x000fe20003fad000 */
[----:B-1----:R-:W-:Y:S01]  /*0ac0*/  FMUL R6, R5, R6 ;  /* 0x0000000605067220 */ /* 0x002fe20000400000 */
[----:B------:R-:W-:Y:S01]  /*0ad0*/  FSEL R22, R22, R15, P6 ;  /* 0x0000000f16167208 */ /* 0x000fe20003000000 */
[----:B------:R-:W1:Y:S01]  /*0ae0*/  S2R R13, SR_TID.X ;  /* 0x00000000000d7919 */ /* 0x000e620000002100 */
[----:B------:R-:W2:Y:S02]  /*0af0*/  MUFU.RCP R7, R7 ;  /* 0x0000000700077308 */ /* 0x000ea40000001000 */
[----:B------:R-:W-:Y:S01]  /*0b00*/  FSEL R5, R6, RZ, P4 ;  /* 0x000000ff06057208 */ /* 0x000fe20002000000 */
[C---:B------:R-:W-:Y:S01]  /*0b10*/  FMUL R6, R3.reuse, 0.25 ;  /* 0x3e80000003067820 */ /* 0x040fe20000400000 */
[----:B------:R-:W-:-:S03]  /*0b20*/  FSETP.GEU.AND P4, PT, |R3|, 1.175494350822287508e-38, PT ;  /* 0x008000000300780b */ /* 0x000fc60003f8e200 */
[----:B------:R-:W-:Y:S01]  /*0b30*/  FFMA R21, R21, R5, R16 ;  /* 0x0000000515157223 */ /* 0x000fe20000000010 */
[----:B------:R-:W-:Y:S01]  /*0b40*/  FSEL R11, R6, R3, P6 ;  /* 0x00000003060b7208 */ /* 0x000fe20003000000 */
[----:B------:R-:W-:Y:S01]  /*0b50*/  FFMA R5, R5, R18, R12 ;  /* 0x0000001205057223 */ /* 0x000fe2000000000c */
[----:B------:R-:W3:Y:S01]  /*0b60*/  SHFL.BFLY PT, R6, R3, 0x1, 0x1f ;  /* 0x0c201f0003067f89 */ /* 0x000ee200000e0000 */
[----:B------:R-:W-:Y:S02]  /*0b70*/  FADD R14, R14, -R21 ;  /* 0x800000150e0e7221 */ /* 0x000fe40000000000 */
[----:B------:R-:W-:Y:S01]  /*0b80*/  FADD R5, R10, R5 ;  /* 0x000000050a057221 */ /* 0x000fe20000000000 */
[----:B--2---:R-:W-:Y:S01]  /*0b90*/  FMUL R20, R7, R20 ;  /* 0x0000001407147220 */ /* 0x004fe20000400000 */
[----:B------:R-:W-:Y:S02]  /*0ba0*/  FMUL R7, R14, R14 ;  /* 0x0000000e0e077220 */ /* 0x000fe40000400000 */
[----:B------:R-:W-:Y:S01]  /*0bb0*/  @!P4 FMUL R11, R11, 16777216 ;  /* 0x4b8000000b0bc820 */ /* 0x000fe20000400000 */
[----:B------:R-:W-:Y:S01]  /*0bc0*/  @!P4 FMUL R22, R22, 16777216 ;  /* 0x4b8000001616c820 */ /* 0x000fe20000400000 */
[----:B------:R-:W-:Y:S01]  /*0bd0*/  FSEL R20, R20, RZ, P5 ;  /* 0x000000ff14147208 */ /* 0x000fe20002800000 */
[----:B------:R-:W-:Y:S01]  /*0be0*/  FMUL R7, R2, R7 ;  /* 0x0000000702077220 */ /* 0x000fe20000400000 */
[----:B------:R-:W-:-:S02]  /*0bf0*/  FSETP.NEU.AND P5, PT, R3, RZ, PT ;  /* 0x000000ff0300720b */ /* 0x000fc40003fad000 */
[----:B------:R-:W2:Y:S01]  /*0c00*/  MUFU.RCP R11, R11 ;  /* 0x0000000b000b7308 */ /* 0x000ea20000001000 */
[----:B------:R-:W-:Y:S01]  /*0c10*/  FFMA R14, R14, R20, R21 ;  /* 0x000000140e0e7223 */ /* 0x000fe20000000015 */
[----:B------:R-:W-:Y:S01]  /*0c20*/  FFMA R5, R20, R7, R5 ;  /* 0x0000000714057223 */ /* 0x000fe20000000005 */
[----:B------:R-:W-:Y:S02]  /*0c30*/  MOV R21, 0xfffffff8 ;  /* 0xfffffff800157802 */ /* 0x000fe40000000f00 */
[----:B------:R-:W-:Y:S01]  /*0c40*/  FADD R19, R19, -R14 ;  /* 0x8000000e13137221 */ /* 0x000fe20000000000 */
[----:B------:R-:W-:-:S03]  /*0c50*/  FADD R8, R8, R5 ;  /* 0x0000000508087221 */ /* 0x000fc60000000000 */
[----:B------:R-:W-:Y:S01]  /*0c60*/  FMUL R7, R19, R19 ;  /* 0x0000001313077220 */ /* 0x000fe20000400000 */
[----:B---3--:R-:W-:-:S03]  /*0c70*/  FADD R12, R3, R6 ;  /* 0x00000006030c7221 */ /* 0x008fc60000000000 */
[----:B------:R-:W-:Y:S01]  /*0c80*/  FMUL R7, R4, R7 ;  /* 0x0000000704077220 */ /* 0x000fe20000400000 */
[----:B--2---:R-:W-:Y:S01]  /*0c90*/  FMUL R11, R11, R22 ;  /* 0x000000160b0b7220 */ /* 0x004fe20000400000 */
[C---:B------:R-:W-:Y:S01]  /*0ca0*/  FSETP.GT.AND P4, PT, |R12|.reuse, 8.50705917302346158658e+37, PT ;  /* 0x7e8000000c00780b */ /* 0x040fe20003f84200 */
[----:B------:R-:W2:Y:S01]  /*0cb0*/  LDC.64 R4, c[0x0][0x220] ;  /* 0x00008800ff047b82 */ /* 0x000ea20000000a00 */
[C---:B------:R-:W-:Y:S02]  /*0cc0*/  FSETP.GEU.AND P6, PT, |R12|.reuse, 1.175494350822287508e-38, PT ;  /* 0x008000000c00780b */ /* 0x040fe40003fce200 */
[----:B------:R-:W-:Y:S02]  /*0cd0*/  FSEL R11, R11, RZ, P5 ;  /* 0x000000ff0b0b7208 */ /* 0x000fe40002800000 */
[----:B------:R-:W-:-:S03]  /*0ce0*/  FSETP.NEU.AND P5, PT, R12, RZ, PT ;  /* 0x000000ff0c00720b */ /* 0x000fc60003fad000 */
[----:B------:R-:W-:Y:S01]  /*0cf0*/  FFMA R19, R19, R11, R14 ;  /* 0x0000000b13137223 */ /* 0x000fe2000000000e */
[----:B------:R-:W-:Y:S02]  /*0d00*/  FFMA R7, R11, R7, R8 ;  /* 0x000000070b077223 */ /* 0x000fe40000000008 */
[----:B------:R-:W3:Y:S01]  /*0d10*/  LDC.64 R8, c[0x0][0x228] ;  /* 0x00008a00ff087b82 */ /* 0x000ee20000000a00 */
[----:B------:R-:W-:Y:S01]  /*0d20*/  @P4 FMUL R12, R12, 0.25 ;  /* 0x3e8000000c0c4820 */ /* 0x000fe20000400000 */
[----:B------:R-:W4:Y:S01]  /*0d30*/  SHFL.BFLY PT, R2, R19, 0x1, 0x1f ;  /* 0x0c201f0013027f89 */ /* 0x000f2200000e0000 */
[----:B------:R-:W-:Y:S02]  /*0d40*/  @P4 FMUL R6, R6, 0.25 ;  /* 0x3e80000006064820 */ /* 0x000fe40000400000 */
[----:B------:R-:W-:Y:S01]  /*0d50*/  @!P6 FMUL R12, R12, 16777216 ;  /* 0x4b8000000c0ce820 */ /* 0x000fe20000400000 */
[----:B------:R-:W5:Y:S01]  /*0d60*/  SHFL.BFLY PT, R10, R7, 0x1, 0x1f ;  /* 0x0c201f00070a7f89 */ /* 0x000f6200000e0000 */
[----:B------:R-:W-:-:S02]  /*0d70*/  @!P6 FMUL R6, R6, 16777216 ;  /* 0x4b8000000606e820 */ /* 0x000fc40000400000 */
[----:B------:R-:W1:Y:S02]  /*0d80*/  MUFU.RCP R11, R12 ;  /* 0x0000000c000b7308 */ /* 0x000e640000001000 */
[----:B01----:R-:W-:Y:S01]  /*0d90*/  FMUL R11, R11, R6 ;  /* 0x000000060b0b7220 */ /* 0x003fe20000400000 */
[----:B----4-:R-:W-:-:S04]  /*0da0*/  FADD R2, -R19, R2 ;  /* 0x0000000213027221 */ /* 0x010fc80000000100 */
[----:B------:R-:W-:Y:S01]  /*0db0*/  FSEL R11, R11, RZ, P5 ;  /* 0x000000ff0b0b7208 */ /* 0x000fe20002800000 */
[C---:B------:R-:W-:Y:S01]  /*0dc0*/  FMUL R6, R2.reuse, R2 ;  /* 0x0000000202067220 */ /* 0x040fe20000400000 */
[----:B-----5:R-:W-:Y:S01]  /*0dd0*/  FADD R10, R7, R10 ;  /* 0x0000000a070a7221 */ /* 0x020fe20000000000 */
[----:B------:R-:W-:Y:S02]  /*0de0*/  HFMA2.MMA R7, -RZ, RZ, 0.7080078125, -0.052093505859375 ;  /* 0x39aaaaabff077435 */ /* 0x000fe400000001ff */
[----:B------:R-:W-:Y:S01]  /*0df0*/  FMUL R6, R3, R6 ;  /* 0x0000000603067220 */ /* 0x000fe20000400000 */
[----:B------:R-:W-:Y:S01]  /*0e00*/  LOP3.LUT R3, R13, 0x1, RZ, 0xc0, !PT ;  /* 0x000000010d037812 */ /* 0x000fe200078ec0ff */
[----:B------:R-:W-:Y:S02]  /*0e10*/  FFMA R19, R2, R11, R19 ;  /* 0x0000000b02137223 */ /* 0x000fe40000000013 */
[----:B------:R-:W-:Y:S02]  /*0e20*/  FFMA R6, R11, R6, R10 ;  /* 0x000000060b067223 */ /* 0x000fe4000000000a */
[----:B--2---:R-:W-:-:S04]  /*0e30*/  IMAD.WIDE.U32 R4, R3, 0x8, R4 ;  /* 0x0000000803047825 */ /* 0x004fc800078e0004 */
[----:B------:R-:W-:Y:S01]  /*0e40*/  FFMA R6, R6, R7, 9.9999999747524270788e-07 ;  /* 0x358637bd06067423 */ /* 0x000fe20000000007 */
[----:B---3--:R-:W-:Y:S01]  /*0e50*/  IMAD.WIDE.U32 R8, R3, 0x8, R8 ;  /* 0x0000000803087825 */ /* 0x008fe200078e0008 */
[----:B------:R-:W-:Y:S02]  /*0e60*/  MOV R3, R5 ;  /* 0x0000000500037202 */ /* 0x000fe40000000f00 */
[----:B------:R0:W1:Y:S01]  /*0e70*/  MUFU.RSQ R18, R6 ;  /* 0x0000000600127308 */ /* 0x0000620000001400 */
[----:B------:R-:W-:-:S07]  /*0e80*/  IMAD.MOV.U32 R2, RZ, RZ, R4 ;  /* 0x000000ffff027224 */ /* 0x000fce00078e0004 */
.L_x_1:
[----:B------:R-:W-:Y:S01]  /*0e90*/  IMAD.MOV.U32 R4, RZ, RZ, R8 ;  /* 0x000000ffff047224 */ /* 0x000fe200078e0008 */
[----:B------:R-:W-:Y:S01]  /*0ea0*/  MOV R5, R9 ;  /* 0x0000000900057202 */ /* 0x000fe20000000f00 */
[----:B------:R-:W2:Y:S01]  /*0eb0*/  LDG.E.EL.64 R16, desc[UR4][R2.64+0x1800] ;  /* 0x0018000402107981 */ /* 0x000ea2000c2e1b00 */
[----:B------:R-:W3:Y:S03]  /*0ec0*/  LDC.64 R24, c[0x0][0x218] ;  /* 0x00008600ff187b82 */ /* 0x000ee60000000a00 */
[----:B------:R-:W4:Y:S01]  /*0ed0*/  LDG.E.EL.64 R12, desc[UR4][R4.64+0x1800] ;  /* 0x00180004040c7981 */ /* 0x000f22000c2e1b00 */
[----:B------:R-:W-:-:S03]  /*0ee0*/  IADD3 R21, R21, 0x8, RZ ;  /* 0x0000000815157810 */ /* 0x000fc60007ffe0ff */
[----:B0-----:R0:W5:Y:S04]  /*0ef0*/  LDG.E.EL.64 R6, desc[UR4][R2.64] ;  /* 0x0000000402067981 */ /* 0x001168000c2e1b00 */
[----:B------:R-:W5:Y:S01]  /*0f00*/  LDG.E.EL.64 R14, desc[UR4][R4.64] ;  /* 0x00000004040e7981 */ /* 0x000f62000c2e1b00 */
[----:B------:R-:W-:Y:S01]  /*0f10*/  IMAD.IADD R20, R0, 0x1, R21 ;  /* 0x0000000100147824 */ /* 0x000fe200078e0215 */
[----:B------:R-:W-:Y:S02]  /*0f20*/  CS2R R8, SRZ ;  /* 0x0000000000087805 */ /* 0x000fe4000001ff00 */
[----:B------:R-:W-:Y:S01]  /*0f30*/  CS2R R10, SRZ ;  /* 0x00000000000a7805 */ /* 0x000fe2000001ff00 */
[----:B---3--:R-:W-:-:S05]  /*0f40*/  IMAD.WIDE R24, R20, 0x2, R24 ;  /* 0x0000000214187825 */ /* 0x008fca00078e0218 */
[----:B------:R-:W3:Y:S04]  /*0f50*/  @P2 LDG.E.EF.64 R8, desc[UR4][R24.64] ;  /* 0x0000000418082981 */ /* 0x000ee8000c0e1b00 */
[----:B------:R2:W3:Y:S01]  /*0f60*/  @P3 LDG.E.EF.64 R10, desc[UR4][R24.64] ;  /* 0x00000004180a3981 */ /* 0x0004e2000c0e1b00 */
[----:B------:R-:W-:Y:S02]  /*0f70*/  ISETP.GE.U32.AND P4, PT, R21, 0xbf8, PT ;  /* 0x00000bf81500780c */ /* 0x000fe40003f86070 */
[----:B0-----:R-:W-:-:S04]  /*0f80*/  IADD3 R2, P6, R2, 0x10, RZ ;  /* 0x0000001002027810 */ /* 0x001fc80007fde0ff */
[----:B------:R-:W-:Y:S02]  /*0f90*/  IADD3.X R3, RZ, R3, RZ, P6, !PT ;  /* 0x00000003ff037210 */ /* 0x000fe400037fe4ff */
[C---:B--2---:R-:W-:Y:S01]  /*0fa0*/  SHF.L.U32 R22, R16.reuse, 0x10, RZ ;  /* 0x0000001010167819 */ /* 0x044fe200000006ff */
[----:B------:R-:W-:Y:S01]  /*0fb0*/  IMAD.U32 R26, R17, 0x10000, RZ ;  /* 0x00010000111a7824 */ /* 0x000fe200078e00ff */
[----:B------:R-:W-:Y:S02]  /*0fc0*/  PRMT R16, R16, 0x7632, R16 ;  /* 0x0000763210107816 */ /* 0x000fe40000000010 */
[C---:B----4-:R-:W-:Y:S02]  /*0fd0*/  SHF.L.U32 R23, R12.reuse, 0x10, RZ ;  /* 0x000000100c177819 */ /* 0x050fe400000006ff */
[----:B------:R-:W-:Y:S02]  /*0fe0*/  PRMT R12, R12, 0x7632, R12 ;  /* 0x000076320c0c7816 */ /* 0x000fe4000000000c */
[----:B------:R-:W-:Y:S01]  /*0ff0*/  SHF.L.U32 R27, R13, 0x10, RZ ;  /* 0x000000100d1b7819 */ /* 0x000fe200000006ff */
[----:B------:R-:W-:Y:S01]  /*1000*/  FADD R22, R22, R23 ;  /* 0x0000001716167221 */ /* 0x000fe20000000000 */
[----:B------:R-:W-:Y:S01]  /*1010*/  PRMT R13, R17, 0x7632, R13 ;  /* 0x00007632110d7816 */ /* 0x000fe2000000000d */
[----:B------:R-:W-:Y:S01]  /*1020*/  IMAD.U32 R28, R12, 0x10000, RZ ;  /* 0x000100000c1c7824 */ /* 0x000fe200078e00ff */
[----:B------:R-:W-:Y:S01]  /*1030*/  SHF.L.U32 R23, R16, 0x10, RZ ;  /* 0x0000001010177819 */ /* 0x000fe200000006ff */
[----:B------:R-:W-:Y:S01]  /*1040*/  FADD R12, R26, R27 ;  /* 0x0000001b1a0c7221 */ /* 0x000fe20000000000 */
[----:B------:R-:W-:Y:S01]  /*1050*/  PRMT R16, R13, 0x7632, R16 ;  /* 0x000076320d107816 */ /* 0x000fe20000000010 */
[----:B-----5:R-:W-:Y:S01]  /*1060*/  IMAD.U32 R26, R15, 0x10000, RZ ;  /* 0x000100000f1a7824 */ /* 0x020fe200078e00ff */
[----:B------:R-:W-:Y:S01]  /*1070*/  SHF.L.U32 R13, R13, 0x10, RZ ;  /* 0x000000100d0d7819 */ /* 0x000fe200000006ff */
[----:B------:R-:W-:Y:S01]  /*1080*/  FADD R17, R23, R28 ;  /* 0x0000001c17117221 */ /* 0x000fe20000000000 */
[----:B------:R-:W-:Y:S01]  /*1090*/  SHF.L.U32 R23, R6, 0x10, RZ ;  /* 0x0000001006177819 */ /* 0x000fe200000006ff */
[----:B------:R-:W-:Y:S01]  /*10a0*/  IMAD.U32 R16, R16, 0x10000, RZ ;  /* 0x0001000010107824 */ /* 0x000fe200078e00ff */
[----:B------:R-:W-:Y:S01]  /*10b0*/  SHF.L.U32 R24, R14, 0x10, RZ ;  /* 0x000000100e187819 */ /* 0x000fe200000006ff */
[----:B------:R-:W-:Y:S01]  /*10c0*/  FADD R28, R17, 1 ;  /* 0x3f800000111c7421 */ /* 0x000fe20000000000 */
[----:B------:R-:W-:Y:S01]  /*10d0*/  PRMT R14, R7, 0x7632, R14 ;  /* 0x00007632070e7816 */ /* 0x000fe2000000000e */
[----:B------:R-:W-:Y:S01]  /*10e0*/  FADD R16, R13, R16 ;  /* 0x000000100d107221 */ /* 0x000fe20000000000 */
[----:B------:R-:W-:Y:S01]  /*10f0*/  PRMT R6, R6, 0x7632, R6 ;  /* 0x0000763206067816 */ /* 0x000fe20000000006 */
[----:B------:R-:W-:Y:S01]  /*1100*/  FADD R13, R23, R24 ;  /* 0x00000018170d7221 */ /* 0x000fe20000000000 */
[----:B------:R-:W-:Y:S01]  /*1110*/  SHF.L.U32 R23, R7, 0x10, RZ ;  /* 0x0000001007177819 */ /* 0x000fe200000006ff */
[----:B------:R-:W-:Y:S01]  /*1120*/  FADD R22, R22, 1 ;  /* 0x3f80000016167421 */ /* 0x000fe20000000000 */
[----:B------:R-:W-:Y:S01]  /*1130*/  PRMT R7, R14, 0x7632, R7 ;  /* 0x000076320e077816 */ /* 0x000fe20000000007 */
[----:B------:R-:W-:Y:S01]  /*1140*/  FADD R12, R12, 1 ;  /* 0x3f8000000c0c7421 */ /* 0x000fe20000000000 */
[----:B------:R-:W-:Y:S01]  /*1150*/  SHF.L.U32 R6, R6, 0x10, RZ ;  /* 0x0000001006067819 */ /* 0x000fe200000006ff */
[----:B------:R-:W-:Y:S01]  /*1160*/  FADD R23, R23, R26 ;  /* 0x0000001a17177221 */ /* 0x000fe20000000000 */
[----:B------:R-:W-:Y:S01]  /*1170*/  PRMT R24, R15, 0x7632, R24 ;  /* 0x000076320f187816 */ /* 0x000fe20000000018 */
[----:B------:R-:W-:Y:S01]  /*1180*/  IMAD.U32 R7, R7, 0x10000, RZ ;  /* 0x0001000007077824 */ /* 0x000fe200078e00ff */
[----:B------:R-:W-:-:S02]  /*1190*/  SHF.L.U32 R14, R14, 0x10, RZ ;  /* 0x000000100e0e7819 */ /* 0x000fc400000006ff */
[----:B------:R-:W-:Y:S01]  /*11a0*/  SHF.L.U32 R25, R24, 0x10, RZ ;  /* 0x0000001018197819 */ /* 0x000fe200000006ff */
[----:B------:R-:W-:Y:S01]  /*11b0*/  FADD R15, R6, R7 ;  /* 0x00000007060f7221 */ /* 0x000fe20000000000 */
[----:B---3--:R-:W-:Y:S02]  /*11c0*/  SEL R6, R8, RZ, P2 ;  /* 0x000000ff08067207 */ /* 0x008fe40001000000 */
[----:B------:R-:W-:Y:S01]  /*11d0*/  SEL R7, R10, RZ, P3 ;  /* 0x000000ff0a077207 */ /* 0x000fe20001800000 */
[----:B------:R-:W-:Y:S01]  /*11e0*/  FADD R14, R14, R25 ;  /* 0x000000190e0e7221 */ /* 0x000fe20000000000 */
[C---:B------:R-:W-:Y:S02]  /*11f0*/  SHF.L.U32 R8, R6.reuse, 0x10, RZ ;  /* 0x0000001006087819 */ /* 0x040fe400000006ff */
[----:B------:R-:W-:Y:S02]  /*1200*/  PRMT R6, R6, 0x7632, R6 ;  /* 0x0000763206067816 */ /* 0x000fe40000000006 */
[----:B------:R-:W-:-:S02]  /*1210*/  SEL R9, R9, RZ, P2 ;  /* 0x000000ff09097207 */ /* 0x000fc40001000000 */
[----:B------:R-:W-:Y:S01]  /*1220*/  SEL R11, R11, RZ, P3 ;  /* 0x000000ff0b0b7207 */ /* 0x000fe20001800000 */
[----:B------:R-:W-:Y:S01]  /*1230*/  IMAD.U32 R24, R6, 0x10000, RZ ;  /* 0x0001000006187824 */ /* 0x000fe200078e00ff */
[----:B------:R-:W-:Y:S01]  /*1240*/  @P0 SHF.L.U32 R8, R7, 0x10, RZ ;  /* 0x0000001007080819 */ /* 0x000fe200000006ff */
[----:B------:R-:W-:Y:S01]  /*1250*/  IMAD.U32 R10, R9, 0x10000, RZ ;  /* 0x00010000090a7824 */ /* 0x000fe200078e00ff */
[----:B------:R-:W-:Y:S02]  /*1260*/  PRMT R25, R7, 0x7632, R25 ;  /* 0x0000763207197816 */ /* 0x000fe40000000019 */
[----:B------:R-:W0:Y:S01]  /*1270*/  LDC.64 R6, c[0x0][0x210] ;  /* 0x00008400ff067b82 */ /* 0x000e220000000a00 */
[----:B------:R-:W-:Y:S02]  /*1280*/  @P0 SHF.L.U32 R10, R11, 0x10, RZ ;  /* 0x000000100b0a0819 */ /* 0x000fe400000006ff */
[----:B------:R-:W-:Y:S02]  /*1290*/  PRMT R9, R9, 0x7632, R9 ;  /* 0x0000763209097816 */ /* 0x000fe40000000009 */
[----:B------:R-:W-:-:S02]  /*12a0*/  PRMT R11, R11, 0x7632, R11 ;  /* 0x000076320b0b7816 */ /* 0x000fc4000000000b */
[----:B------:R-:W-:Y:S01]  /*12b0*/  SHF.L.U32 R26, R9, 0x10, RZ ;  /* 0x00000010091a7819 */ /* 0x000fe200000006ff */
[----:B------:R-:W-:Y:S01]  /*12c0*/  FADD R9, R16, 1 ;  /* 0x3f80000010097421 */ /* 0x000fe20000000000 */
[----:B------:R-:W-:Y:S01]  /*12d0*/  @P0 SHF.L.U32 R24, R25, 0x10, RZ ;  /* 0x0000001019180819 */ /* 0x000fe200000006ff */
[----:B------:R-:W-:Y:S02]  /*12e0*/  @P0 IMAD.U32 R26, R11, 0x10000, RZ ;  /* 0x000100000b1a0824 */ /* 0x000fe400078e00ff */
[C---:B------:R-:W-:Y:S01]  /*12f0*/  FADD R11, -R19.reuse, R8 ;  /* 0x00000008130b7221 */ /* 0x040fe20000000100 */
[C---:B------:R-:W-:Y:S01]  /*1300*/  FADD R25, -R19.reuse, R10 ;  /* 0x0000000a13197221 */ /* 0x040fe20000000100 */
[C---:B------:R-:W-:Y:S01]  /*1310*/  FADD R17, -R19.reuse, R24 ;  /* 0x0000001813117221 */ /* 0x040fe20000000100 */
[----:B------:R-:W-:Y:S01]  /*1320*/  FADD R27, -R19, R26 ;  /* 0x0000001a131b7221 */ /* 0x000fe20000000100 */
[C---:B-1----:R-:W-:Y:S01]  /*1330*/  FMUL R8, R18.reuse, R11 ;  /* 0x0000000b12087220 */ /* 0x042fe20000400000 */
[C---:B------:R-:W-:Y:S01]  /*1340*/  FMUL R16, R18.reuse, R25 ;  /* 0x0000001912107220 */ /* 0x040fe20000400000 */
[C---:B------:R-:W-:Y:S01]  /*1350*/  FMUL R10, R18.reuse, R17 ;  /* 0x00000011120a7220 */ /* 0x040fe20000400000 */
[----:B------:R-:W-:Y:S01]  /*1360*/  FMUL R27, R18, R27 ;  /* 0x0000001b121b7220 */ /* 0x000fe20000400000 */
[----:B------:R-:W-:Y:S01]  /*1370*/  FFMA R8, R8, R22, R13 ;  /* 0x0000001608087223 */ /* 0x000fe2000000000d */
[----:B------:R-:W-:Y:S01]  /*1380*/  FFMA R12, R16, R12, R23 ;  /* 0x0000000c100c7223 */ /* 0x000fe20000000017 */
[----:B------:R-:W-:Y:S01]  /*1390*/  FFMA R15, R10, R28, R15 ;  /* 0x0000001c0a0f7223 */ /* 0x000fe2000000000f */
[----:B------:R-:W-:Y:S01]  /*13a0*/  FFMA R9, R27, R9, R14 ;  /* 0x000000091b097223 */ /* 0x000fe2000000000e */
[----:B0-----:R-:W-:-:S03]  /*13b0*/  IMAD.WIDE R6, R20, 0x2, R6 ;  /* 0x0000000214067825 */ /* 0x001fc600078e0206 */
[----:B------:R-:W-:Y:S02]  /*13c0*/  F2FP.BF16.F32.PACK_AB R10, R15, R8 ;  /* 0x000000080f0a723e */ /* 0x000fe400000010ff */
[----:B------:R-:W-:Y:S02]  /*13d0*/  F2FP.BF16.F32.PACK_AB R11, R9, R12 ;  /* 0x0000000c090b723e */ /* 0x000fe400000010ff */
[----:B------:R-:W-:-:S03]  /*13e0*/  IADD3 R8, P5, R4, 0x10, RZ ;  /* 0x0000001004087810 */ /* 0x000fc60007fbe0ff */
[----:B------:R0:W-:Y:S01]  /*13f0*/  @!P1 STG.E.64 desc[UR4][R6.64], R10 ;  /* 0x0000000a06009986 */ /* 0x0001e2000c101b04 */
[----:B------:R-:W-:Y:S01]  /*1400*/  IADD3.X R9, RZ, R5, RZ, P5, !PT ;  /* 0x00000005ff097210 */ /* 0x000fe20002ffe4ff */
[----:B------:R-:W-:Y:S08]  /*1410*/  @!P4 BRA `(.L_x_1) ;  /* 0xfffffff8009cc947 */ /* 0x000ff0000383ffff */
[----:B------:R-:W-:Y:S05]  /*1420*/  EXIT ;  /* 0x000000000000794d */ /* 0x000fea0003800000 */
.L_x_2:
[----:B------:R-:W-:-:S00]  /*1430*/  BRA `(.L_x_2) ;  /* 0xfffffffc00fc7947 */ /* 0x000fc0000383ffff */
[----:B------:R-:W-:-:S00]  /*1440*/  NOP ;  /* 0x0000000000007918 */ /* 0x000fc00000000000 */
        /* <DEDUP_REMOVED lines=11> */
.L_x_3:


//--------------------- .nv.global.init           --------------------------
	.section	.nv.global.init,"aw",@progbits
.nv.global.init:
	.type		_$_str,@object
	.size		_$_str,(.L_0 - _$_str)
_$_str:
        /*0000*/ 	.byte	0x5f, 0x5f, 0x43, 0x55, 0x44, 0x41, 0x5f, 0x46, 0x54, 0x5a, 0x00
.L_0:


//--------------------- .nv.constant0.triton_     --------------------------
	.section	.nv.constant0.triton_,"a",@progbits
	.sectionflags	@""
	.align	4
.nv.constant0.triton_:
	.zero		572
